//
// Generated by NVIDIA NVVM Compiler
//
// Compiler Build ID: CL-36424714
// Cuda compilation tools, release 13.0, V13.0.88
// Based on NVVM 20.0.0
//

.version 9.0
.target sm_100
.address_size 64

	// .globl	_Z14scalePicKernelPfii

.visible .entry _Z14scalePicKernelPfii(
	.param .u64 .ptr .align 1 _Z14scalePicKernelPfii_param_0,
	.param .u32 _Z14scalePicKernelPfii_param_1,
	.param .u32 _Z14scalePicKernelPfii_param_2
)
{
	.reg .pred 	%p<4>;
	.reg .b32 	%r<12>;
	.reg .b32 	%f<3>;
	.reg .b64 	%rd<5>;

	ld.param.u64 	%rd1, [_Z14scalePicKernelPfii_param_0];
	ld.param.u32 	%r4, [_Z14scalePicKernelPfii_param_1];
	ld.param.u32 	%r3, [_Z14scalePicKernelPfii_param_2];
	mov.u32 	%r5, %ntid.y;
	mov.u32 	%r6, %ctaid.y;
	mov.u32 	%r7, %tid.y;
	mad.lo.s32 	%r1, %r5, %r6, %r7;
	mov.u32 	%r8, %ntid.x;
	mov.u32 	%r9, %ctaid.x;
	mov.u32 	%r10, %tid.x;
	mad.lo.s32 	%r2, %r8, %r9, %r10;
	setp.ge.s32 	%p1, %r1, %r4;
	setp.ge.s32 	%p2, %r2, %r3;
	or.pred  	%p3, %p1, %p2;
	@%p3 bra 	$L__BB0_2;
	cvta.to.global.u64 	%rd2, %rd1;
	mad.lo.s32 	%r11, %r3, %r1, %r2;
	mul.wide.s32 	%rd3, %r11, 4;
	add.s64 	%rd4, %rd2, %rd3;
	ld.global.f32 	%f1, [%rd4];
	add.f32 	%f2, %f1, %f1;
	st.global.f32 	[%rd4], %f2;
$L__BB0_2:
	ret;

}


// ===== COMPILED SASS (sm_100) =====

	.target	sm_100

	.elftype	@"ET_EXEC"


//--------------------- .note.nv.tkinfo           --------------------------
	.section	.note.nv.tkinfo,"",@"SHT_NOTE"
	.sectionflags	@"SHF_NOTE_NV_TKINFO"
	.tkinfo
        /*0018*/ 	.word	0x00000002
        /*0030*/ 	.string	""
        /*0030*/ 	.string	"ptxas"
        /*0030*/ 	.string	"Cuda compilation tools, release 13.0, V13.0.88"
        /*0030*/ 	.string	"Build cuda_13.0.r13.0/compiler.36424714_0"
        /*0030*/ 	.string	"-arch sm_100 -m 64 "



//--------------------- .note.nv.cuinfo           --------------------------
	.section	.note.nv.cuinfo,"",@"SHT_NOTE"
	.sectionflags	@"SHF_NOTE_NV_CUINFO"
        /*0018*/ 	.short	0x0002
        /*001a*/ 	.short	0x0064
        /*001c*/ 	.short	0x0082
	.zero		2


//--------------------- .nv.info                  --------------------------
	.section	.nv.info,"",@"SHT_CUDA_INFO"
	.align	4


	//----- nvinfo : EIATTR_REGCOUNT
	.align		4
        /*0000*/ 	.byte	0x04, 0x2f
        /*0002*/ 	.short	(.L_1 - .L_0)
	.align		4
.L_0:
        /*0004*/ 	.word	index@(_Z14scalePicKernelPfii)
        /*0008*/ 	.word	0x00000008


	//----- nvinfo : EIATTR_FRAME_SIZE
	.align		4
.L_1:
        /*000c*/ 	.byte	0x04, 0x11
        /*000e*/ 	.short	(.L_3 - .L_2)
	.align		4
.L_2:
        /*0010*/ 	.word	index@(_Z14scalePicKernelPfii)
        /*0014*/ 	.word	0x00000000


	//----- nvinfo : EIATTR_MIN_STACK_SIZE
	.align		4
.L_3:
        /*0018*/ 	.byte	0x04, 0x12
        /*001a*/ 	.short	(.L_5 - .L_4)
	.align		4
.L_4:
        /*001c*/ 	.word	index@(_Z14scalePicKernelPfii)
        /*0020*/ 	.word	0x00000000
.L_5:


//--------------------- .nv.compat                --------------------------
	.section	.nv.compat,"",@"SHT_CUDA_COMPAT_INFO"
	.align	4
        /*0000*/ 	.byte	0x02, 0x09, 0x00, 0x00, 0x02, 0x02, 0x01, 0x00, 0x02, 0x05, 0x05, 0x00, 0x03, 0x07, 0x01, 0x01
        /*0010*/ 	.byte	0x02, 0x03, 0x00, 0x00, 0x02, 0x06, 0x01, 0x00, 0x04, 0x0b, 0x08, 0x00, 0x09, 0x00, 0x00, 0x00
        /*0020*/ 	.byte	0x00, 0x00, 0x00, 0x00


//--------------------- .nv.info._Z14scalePicKernelPfii --------------------------
	.section	.nv.info._Z14scalePicKernelPfii,"",@"SHT_CUDA_INFO"
	.sectionflags	@""
	.align	4


	//----- nvinfo : EIATTR_CUDA_API_VERSION
	.align		4
        /*0000*/ 	.byte	0x04, 0x37
        /*0002*/ 	.short	(.L_7 - .L_6)
.L_6:
        /*0004*/ 	.word	0x00000082


	//----- nvinfo : EIATTR_KPARAM_INFO
	.align		4
.L_7:
        /*0008*/ 	.byte	0x04, 0x17
        /*000a*/ 	.short	(.L_9 - .L_8)
.L_8:
        /*000c*/ 	.word	0x00000000
        /*0010*/ 	.short	0x0002
        /*0012*/ 	.short	0x000c
        /*0014*/ 	.byte	0x00, 0xf0, 0x11, 0x00


	//----- nvinfo : EIATTR_KPARAM_INFO
	.align		4
.L_9:
        /*0018*/ 	.byte	0x04, 0x17
        /*001a*/ 	.short	(.L_11 - .L_10)
.L_10:
        /*001c*/ 	.word	0x00000000
        /*0020*/ 	.short	0x0001
        /*0022*/ 	.short	0x0008
        /*0024*/ 	.byte	0x00, 0xf0, 0x11, 0x00


	//----- nvinfo : EIATTR_KPARAM_INFO
	.align		4
.L_11:
        /*0028*/ 	.byte	0x04, 0x17
        /*002a*/ 	.short	(.L_13 - .L_12)
.L_12:
        /*002c*/ 	.word	0x00000000
        /*0030*/ 	.short	0x0000
        /*0032*/ 	.short	0x0000
        /*0034*/ 	.byte	0x00, 0xf5, 0x21, 0x00


	//----- nvinfo : EIATTR_SPARSE_MMA_MASK
	.align		4
.L_13:
        /*0038*/ 	.byte	0x03, 0x50
        /*003a*/ 	.short	0x0000


	//----- nvinfo : EIATTR_MAXREG_COUNT
	.align		4
        /*003c*/ 	.byte	0x03, 0x1b
        /*003e*/ 	.short	0x00ff


	//----- nvinfo : EIATTR_MERCURY_ISA_VERSION
	.align		4
        /*0040*/ 	.byte	0x03, 0x5f
        /*0042*/ 	.short	0x0101


	//----- nvinfo : EIATTR_VRC_CTA_INIT_COUNT
	.align		4
        /*0044*/ 	.byte	0x02, 0x4a
	.zero		1
	.zero		1


	//----- nvinfo : EIATTR_EXIT_INSTR_OFFSETS
	.align		4
        /*0048*/ 	.byte	0x04, 0x1c
        /*004a*/ 	.short	(.L_15 - .L_14)


	//   ....[0]....
.L_14:
        /*004c*/ 	.word	0x000000c0


	//   ....[1]....
        /*0050*/ 	.word	0x00000140


	//----- nvinfo : EIATTR_CBANK_PARAM_SIZE
	.align		4
.L_15:
        /*0054*/ 	.byte	0x03, 0x19
        /*0056*/ 	.short	0x0010


	//----- nvinfo : EIATTR_PARAM_CBANK
	.align		4
        /*0058*/ 	.byte	0x04, 0x0a
        /*005a*/ 	.short	(.L_17 - .L_16)
	.align		4
.L_16:
        /*005c*/ 	.word	index@(.nv.constant0._Z14scalePicKernelPfii)
        /*0060*/ 	.short	0x0380
        /*0062*/ 	.short	0x0010


	//----- nvinfo : EIATTR_SW_WAR
	.align		4
.L_17:
        /*0064*/ 	.byte	0x04, 0x36
        /*0066*/ 	.short	(.L_19 - .L_18)
.L_18:
        /*0068*/ 	.word	0x00000008
.L_19:


//--------------------- .nv.callgraph             --------------------------
	.section	.nv.callgraph,"",@"SHT_CUDA_CALLGRAPH"
	.align	4
	.sectionentsize	8
	.align		4
        /*0000*/ 	.word	0x00000000
	.align		4
        /*0004*/ 	.word	0xffffffff
	.align		4
        /*0008*/ 	.word	0x00000000
	.align		4
        /*000c*/ 	.word	0xfffffffe
	.align		4
        /*0010*/ 	.word	0x00000000
	.align		4
        /*0014*/ 	.word	0xfffffffd
	.align		4
        /*0018*/ 	.word	0x00000000
	.align		4
        /*001c*/ 	.word	0xfffffffc


//--------------------- .text._Z14scalePicKernelPfii --------------------------
	.section	.text._Z14scalePicKernelPfii,"ax",@progbits
	.align	128
        .global         _Z14scalePicKernelPfii
        .type           _Z14scalePicKernelPfii,@function
        .size           _Z14scalePicKernelPfii,(.L_x_1 - _Z14scalePicKernelPfii)
        .other          _Z14scalePicKernelPfii,@"STO_CUDA_ENTRY STV_DEFAULT"
_Z14scalePicKernelPfii:
.text._Z14scalePicKernelPfii:
[----:B------:R-:W-:Y:S01]  /*0000*/  LDC R1, c[0x0][0x37c] ;  /* 0x0000df00ff017b82 */ /* 0x000fe20000000800 */
[----:B------:R-:W0:Y:S01]  /*0010*/  S2R R5, SR_CTAID.X ;  /* 0x0000000000057919 */ /* 0x000e220000002500 */
[----:B------:R-:W1:Y:S01]  /*0020*/  LDCU UR4, c[0x0][0x364] ;  /* 0x00006c80ff0477ac */ /* 0x000e620008000800 */
[----:B------:R-:W0:Y:S01]  /*0030*/  S2R R2, SR_TID.X ;  /* 0x0000000000027919 */ /* 0x000e220000002100 */
[----:B------:R-:W0:Y:S01]  /*0040*/  LDCU UR5, c[0x0][0x360] ;  /* 0x00006c00ff0577ac */ /* 0x000e220008000800 */
[----:B------:R-:W1:Y:S01]  /*0050*/  S2R R0, SR_CTAID.Y ;  /* 0x0000000000007919 */ /* 0x000e620000002600 */
[----:B------:R-:W2:Y:S01]  /*0060*/  LDCU.64 UR6, c[0x0][0x388] ;  /* 0x00007100ff0677ac */ /* 0x000ea20008000a00 */
[----:B------:R-:W1:Y:S01]  /*0070*/  S2R R3, SR_TID.Y ;  /* 0x0000000000037919 */ /* 0x000e620000002200 */
[----:B0-----:R-:W-:-:S05]  /*0080*/  IMAD R5, R5, UR5, R2 ;  /* 0x0000000505057c24 */ /* 0x001fca000f8e0202 */
[----:B--2---:R-:W-:Y:S01]  /*0090*/  ISETP.GE.AND P0, PT, R5, UR7, PT ;  /* 0x0000000705007c0c */ /* 0x004fe2000bf06270 */
[----:B-1----:R-:W-:-:S05]  /*00a0*/  IMAD R0, R0, UR4, R3 ;  /* 0x0000000400007c24 */ /* 0x002fca000f8e0203 */
[----:B------:R-:W-:-:S13]  /*00b0*/  ISETP.GE.OR P0, PT, R0, UR6, P0 ;  /* 0x0000000600007c0c */ /* 0x000fda0008706670 */
[----:B------:R-:W-:Y:S05]  /*00c0*/  @P0 EXIT ;  /* 0x000000000000094d */ /* 0x000fea0003800000 */
[----:B------:R-:W0:Y:S01]  /*00d0*/  LDC.64 R2, c[0x0][0x380] ;  /* 0x0000e000ff027b82 */ /* 0x000e220000000a00 */
[----:B------:R-:W1:Y:S01]  /*00e0*/  LDCU.64 UR4, c[0x0][0x358] ;  /* 0x00006b00ff0477ac */ /* 0x000e620008000a00 */
[----:B------:R-:W-:-:S04]  /*00f0*/  IMAD R5, R0, UR7, R5 ;  /* 0x0000000700057c24 */ /* 0x000fc8000f8e0205 */
[----:B0-----:R-:W-:-:S05]  /*0100*/  IMAD.WIDE R2, R5, 0x4, R2 ;  /* 0x0000000405027825 */ /* 0x001fca00078e0202 */
[----:B-1----:R-:W2:Y:S02]  /*0110*/  LDG.E R0, desc[UR4][R2.64] ;  /* 0x0000000402007981 */ /* 0x002ea4000c1e1900 */
[----:B--2---:R-:W-:-:S05]  /*0120*/  FADD R5, R0, R0 ;  /* 0x0000000000057221 */ /* 0x004fca0000000000 */
[----:B------:R-:W-:Y:S01]  /*0130*/  STG.E desc[UR4][R2.64], R5 ;  /* 0x0000000502007986 */ /* 0x000fe2000c101904 */
[----:B------:R-:W-:Y:S05]  /*0140*/  EXIT ;  /* 0x000000000000794d */ /* 0x000fea0003800000 */
.L_x_0:
[----:B------:R-:W-:-:S00]  /*0150*/  BRA `(.L_x_0) ;  /* 0xfffffffc00fc7947 */ /* 0x000fc0000383ffff */
[----:B------:R-:W-:-:S00]  /*0160*/  NOP ;  /* 0x0000000000007918 */ /* 0x000fc00000000000 */
        /* <DEDUP_REMOVED lines=9> */
.L_x_1:


//--------------------- .nv.shared.reserved.0     --------------------------
	.section	.nv.shared.reserved.0,"aw",@nobits
	.weak		__nv_reservedSMEM_offset_0_alias
	.size		__nv_reservedSMEM_offset_0_alias, 0, 64
	.other		__nv_reservedSMEM_offset_0_alias,@"STO_CUDA_RESERVED_SHARED STV_DEFAULT"
__nv_reservedSMEM_offset_0_alias:
	.zero		0
	.zero		64


//--------------------- .nv.constant0._Z14scalePicKernelPfii --------------------------
	.section	.nv.constant0._Z14scalePicKernelPfii,"a",@progbits
	.sectionflags	@""
	.align	4
.nv.constant0._Z14scalePicKernelPfii:
	.zero		912


//--------------------- SYMBOLS --------------------------

	.type		.nv.reservedSmem.offset0,@object
	.size		.nv.reservedSmem.offset0,0x4
